//
// Generated by NVIDIA NVVM Compiler
//
// Compiler Build ID: CL-36424714
// Cuda compilation tools, release 13.0, V13.0.88
// Based on NVVM 20.0.0
//

.version 9.0
.target sm_100
.address_size 64

	// .globl	_Z10reduce_sumPfS_i
// _ZZ10reduce_sumPfS_iE11shared_data has been demoted

.visible .entry _Z10reduce_sumPfS_i(
	.param .u64 .ptr .align 1 _Z10reduce_sumPfS_i_param_0,
	.param .u64 .ptr .align 1 _Z10reduce_sumPfS_i_param_1,
	.param .u32 _Z10reduce_sumPfS_i_param_2
)
{
	.reg .pred 	%p<6>;
	.reg .b32 	%r<14>;
	.reg .b32 	%f<9>;
	.reg .b64 	%rd<9>;
	// demoted variable
	.shared .align 4 .b8 _ZZ10reduce_sumPfS_iE11shared_data[1024];
	ld.param.u64 	%rd1, [_Z10reduce_sumPfS_i_param_0];
	ld.param.u64 	%rd2, [_Z10reduce_sumPfS_i_param_1];
	ld.param.u32 	%r8, [_Z10reduce_sumPfS_i_param_2];
	mov.u32 	%r1, %tid.x;
	mov.u32 	%r2, %ctaid.x;
	mov.u32 	%r13, %ntid.x;
	mad.lo.s32 	%r4, %r2, %r13, %r1;
	setp.ge.s32 	%p1, %r4, %r8;
	mov.f32 	%f8, 0f00000000;
	@%p1 bra 	$L__BB0_2;
	cvta.to.global.u64 	%rd3, %rd1;
	mul.wide.s32 	%rd4, %r4, 4;
	add.s64 	%rd5, %rd3, %rd4;
	ld.global.f32 	%f8, [%rd5];
$L__BB0_2:
	shl.b32 	%r9, %r1, 2;
	mov.u32 	%r10, _ZZ10reduce_sumPfS_iE11shared_data;
	add.s32 	%r5, %r10, %r9;
	st.shared.f32 	[%r5], %f8;
	bar.sync 	0;
	setp.lt.u32 	%p2, %r13, 2;
	@%p2 bra 	$L__BB0_6;
$L__BB0_3:
	shr.u32 	%r7, %r13, 1;
	setp.ge.u32 	%p3, %r1, %r7;
	@%p3 bra 	$L__BB0_5;
	shl.b32 	%r11, %r7, 2;
	add.s32 	%r12, %r5, %r11;
	ld.shared.f32 	%f4, [%r12];
	ld.shared.f32 	%f5, [%r5];
	add.f32 	%f6, %f4, %f5;
	st.shared.f32 	[%r5], %f6;
$L__BB0_5:
	bar.sync 	0;
	setp.gt.u32 	%p4, %r13, 3;
	mov.u32 	%r13, %r7;
	@%p4 bra 	$L__BB0_3;
$L__BB0_6:
	setp.ne.s32 	%p5, %r1, 0;
	@%p5 bra 	$L__BB0_8;
	ld.shared.f32 	%f7, [_ZZ10reduce_sumPfS_iE11shared_data];
	cvta.to.global.u64 	%rd6, %rd2;
	mul.wide.u32 	%rd7, %r2, 4;
	add.s64 	%rd8, %rd6, %rd7;
	st.global.f32 	[%rd8], %f7;
$L__BB0_8:
	ret;

}


// ===== COMPILED SASS (sm_100) =====

	.target	sm_100

	.elftype	@"ET_EXEC"


//--------------------- .note.nv.tkinfo           --------------------------
	.section	.note.nv.tkinfo,"",@"SHT_NOTE"
	.sectionflags	@"SHF_NOTE_NV_TKINFO"
	.tkinfo
        /*0018*/ 	.word	0x00000002
        /*0030*/ 	.string	""
        /*0030*/ 	.string	"ptxas"
        /*0030*/ 	.string	"Cuda compilation tools, release 13.0, V13.0.88"
        /*0030*/ 	.string	"Build cuda_13.0.r13.0/compiler.36424714_0"
        /*0030*/ 	.string	"-arch sm_100 -m 64 "



//--------------------- .note.nv.cuinfo           --------------------------
	.section	.note.nv.cuinfo,"",@"SHT_NOTE"
	.sectionflags	@"SHF_NOTE_NV_CUINFO"
        /*0018*/ 	.short	0x0002
        /*001a*/ 	.short	0x0064
        /*001c*/ 	.short	0x0082
	.zero		2


//--------------------- .nv.info                  --------------------------
	.section	.nv.info,"",@"SHT_CUDA_INFO"
	.align	4


	//----- nvinfo : EIATTR_REGCOUNT
	.align		4
        /*0000*/ 	.byte	0x04, 0x2f
        /*0002*/ 	.short	(.L_1 - .L_0)
	.align		4
.L_0:
        /*0004*/ 	.word	index@(_Z10reduce_sumPfS_i)
        /*0008*/ 	.word	0x0000000b


	//----- nvinfo : EIATTR_FRAME_SIZE
	.align		4
.L_1:
        /*000c*/ 	.byte	0x04, 0x11
        /*000e*/ 	.short	(.L_3 - .L_2)
	.align		4
.L_2:
        /*0010*/ 	.word	index@(_Z10reduce_sumPfS_i)
        /*0014*/ 	.word	0x00000000


	//----- nvinfo : EIATTR_MIN_STACK_SIZE
	.align		4
.L_3:
        /*0018*/ 	.byte	0x04, 0x12
        /*001a*/ 	.short	(.L_5 - .L_4)
	.align		4
.L_4:
        /*001c*/ 	.word	index@(_Z10reduce_sumPfS_i)
        /*0020*/ 	.word	0x00000000
.L_5:


//--------------------- .nv.compat                --------------------------
	.section	.nv.compat,"",@"SHT_CUDA_COMPAT_INFO"
	.align	4
        /*0000*/ 	.byte	0x02, 0x09, 0x00, 0x00, 0x02, 0x02, 0x01, 0x00, 0x02, 0x05, 0x05, 0x00, 0x03, 0x07, 0x01, 0x01
        /*0010*/ 	.byte	0x02, 0x03, 0x00, 0x00, 0x02, 0x06, 0x01, 0x00, 0x04, 0x0b, 0x08, 0x00, 0x09, 0x00, 0x00, 0x00
        /*0020*/ 	.byte	0x00, 0x00, 0x00, 0x00


//--------------------- .nv.info._Z10reduce_sumPfS_i --------------------------
	.section	.nv.info._Z10reduce_sumPfS_i,"",@"SHT_CUDA_INFO"
	.sectionflags	@""
	.align	4


	//----- nvinfo : EIATTR_CUDA_API_VERSION
	.align		4
        /*0000*/ 	.byte	0x04, 0x37
        /*0002*/ 	.short	(.L_7 - .L_6)
.L_6:
        /*0004*/ 	.word	0x00000082


	//----- nvinfo : EIATTR_KPARAM_INFO
	.align		4
.L_7:
        /*0008*/ 	.byte	0x04, 0x17
        /*000a*/ 	.short	(.L_9 - .L_8)
.L_8:
        /*000c*/ 	.word	0x00000000
        /*0010*/ 	.short	0x0002
        /*0012*/ 	.short	0x0010
        /*0014*/ 	.byte	0x00, 0xf0, 0x11, 0x00


	//----- nvinfo : EIATTR_KPARAM_INFO
	.align		4
.L_9:
        /*0018*/ 	.byte	0x04, 0x17
        /*001a*/ 	.short	(.L_11 - .L_10)
.L_10:
        /*001c*/ 	.word	0x00000000
        /*0020*/ 	.short	0x0001
        /*0022*/ 	.short	0x0008
        /*0024*/ 	.byte	0x00, 0xf5, 0x21, 0x00


	//----- nvinfo : EIATTR_KPARAM_INFO
	.align		4
.L_11:
        /*0028*/ 	.byte	0x04, 0x17
        /*002a*/ 	.short	(.L_13 - .L_12)
.L_12:
        /*002c*/ 	.word	0x00000000
        /*0030*/ 	.short	0x0000
        /*0032*/ 	.short	0x0000
        /*0034*/ 	.byte	0x00, 0xf5, 0x21, 0x00


	//----- nvinfo : EIATTR_SPARSE_MMA_MASK
	.align		4
.L_13:
        /*0038*/ 	.byte	0x03, 0x50
        /*003a*/ 	.short	0x0000


	//----- nvinfo : EIATTR_MAXREG_COUNT
	.align		4
        /*003c*/ 	.byte	0x03, 0x1b
        /*003e*/ 	.short	0x00ff


	//----- nvinfo : EIATTR_NUM_BARRIERS
	.align		4
        /*0040*/ 	.byte	0x02, 0x4c
        /*0042*/ 	.byte	0x01
	.zero		1


	//----- nvinfo : EIATTR_MERCURY_ISA_VERSION
	.align		4
        /*0044*/ 	.byte	0x03, 0x5f
        /*0046*/ 	.short	0x0101


	//----- nvinfo : EIATTR_VRC_CTA_INIT_COUNT
	.align		4
        /*0048*/ 	.byte	0x02, 0x4a
	.zero		1
	.zero		1


	//----- nvinfo : EIATTR_EXIT_INSTR_OFFSETS
	.align		4
        /*004c*/ 	.byte	0x04, 0x1c
        /*004e*/ 	.short	(.L_15 - .L_14)


	//   ....[0]....
.L_14:
        /*0050*/ 	.word	0x00000210


	//   ....[1]....
        /*0054*/ 	.word	0x00000290


	//----- nvinfo : EIATTR_CBANK_PARAM_SIZE
	.align		4
.L_15:
        /*0058*/ 	.byte	0x03, 0x19
        /*005a*/ 	.short	0x0014


	//----- nvinfo : EIATTR_PARAM_CBANK
	.align		4
        /*005c*/ 	.byte	0x04, 0x0a
        /*005e*/ 	.short	(.L_17 - .L_16)
	.align		4
.L_16:
        /*0060*/ 	.word	index@(.nv.constant0._Z10reduce_sumPfS_i)
        /*0064*/ 	.short	0x0380
        /*0066*/ 	.short	0x0014


	//----- nvinfo : EIATTR_SW_WAR
	.align		4
.L_17:
        /*0068*/ 	.byte	0x04, 0x36
        /*006a*/ 	.short	(.L_19 - .L_18)
.L_18:
        /*006c*/ 	.word	0x00000008
.L_19:


//--------------------- .nv.callgraph             --------------------------
	.section	.nv.callgraph,"",@"SHT_CUDA_CALLGRAPH"
	.align	4
	.sectionentsize	8
	.align		4
        /*0000*/ 	.word	0x00000000
	.align		4
        /*0004*/ 	.word	0xffffffff
	.align		4
        /*0008*/ 	.word	0x00000000
	.align		4
        /*000c*/ 	.word	0xfffffffe
	.align		4
        /*0010*/ 	.word	0x00000000
	.align		4
        /*0014*/ 	.word	0xfffffffd
	.align		4
        /*0018*/ 	.word	0x00000000
	.align		4
        /*001c*/ 	.word	0xfffffffc


//--------------------- .text._Z10reduce_sumPfS_i --------------------------
	.section	.text._Z10reduce_sumPfS_i,"ax",@progbits
	.align	128
        .global         _Z10reduce_sumPfS_i
        .type           _Z10reduce_sumPfS_i,@function
        .size           _Z10reduce_sumPfS_i,(.L_x_3 - _Z10reduce_sumPfS_i)
        .other          _Z10reduce_sumPfS_i,@"STO_CUDA_ENTRY STV_DEFAULT"
_Z10reduce_sumPfS_i:
.text._Z10reduce_sumPfS_i:
[----:B------:R-:W-:Y:S01]  /*0000*/  LDC R1, c[0x0][0x37c] ;  /* 0x0000df00ff017b82 */ /* 0x000fe20000000800 */
[----:B------:R-:W0:Y:S01]  /*0010*/  S2R R6, SR_TID.X ;  /* 0x0000000000067919 */ /* 0x000e220000002100 */
[----:B------:R-:W0:Y:S01]  /*0020*/  LDCU UR8, c[0x0][0x360] ;  /* 0x00006c00ff0877ac */ /* 0x000e220008000800 */
[----:B------:R-:W-:Y:S01]  /*0030*/  IMAD.MOV.U32 R4, RZ, RZ, RZ ;  /* 0x000000ffff047224 */ /* 0x000fe200078e00ff */
[----:B------:R-:W0:Y:S01]  /*0040*/  S2R R7, SR_CTAID.X ;  /* 0x0000000000077919 */ /* 0x000e220000002500 */
[----:B------:R-:W1:Y:S01]  /*0050*/  LDCU UR4, c[0x0][0x390] ;  /* 0x00007200ff0477ac */ /* 0x000e620008000800 */
[----:B------:R-:W2:Y:S01]  /*0060*/  LDCU.64 UR6, c[0x0][0x358] ;  /* 0x00006b00ff0677ac */ /* 0x000ea20008000a00 */
[----:B0-----:R-:W-:-:S05]  /*0070*/  IMAD R5, R7, UR8, R6 ;  /* 0x0000000807057c24 */ /* 0x001fca000f8e0206 */
[----:B-1----:R-:W-:-:S13]  /*0080*/  ISETP.GE.AND P0, PT, R5, UR4, PT ;  /* 0x0000000405007c0c */ /* 0x002fda000bf06270 */
[----:B------:R-:W0:Y:S02]  /*0090*/  @!P0 LDC.64 R2, c[0x0][0x380] ;  /* 0x0000e000ff028b82 */ /* 0x000e240000000a00 */
[----:B0-----:R-:W-:-:S05]  /*00a0*/  @!P0 IMAD.WIDE R2, R5, 0x4, R2 ;  /* 0x0000000405028825 */ /* 0x001fca00078e0202 */
[----:B--2---:R-:W2:Y:S01]  /*00b0*/  @!P0 LDG.E R4, desc[UR6][R2.64] ;  /* 0x0000000602048981 */ /* 0x004ea2000c1e1900 */
[----:B------:R-:W0:Y:S01]  /*00c0*/  S2UR UR5, SR_CgaCtaId ;  /* 0x00000000000579c3 */ /* 0x000e220000008800 */
[----:B------:R-:W-:Y:S01]  /*00d0*/  IMAD.U32 R0, RZ, RZ, UR8 ;  /* 0x00000008ff007e24 */ /* 0x000fe2000f8e00ff */
[----:B------:R-:W-:Y:S01]  /*00e0*/  UMOV UR4, 0x400 ;  /* 0x0000040000047882 */ /* 0x000fe20000000000 */
[----:B------:R-:W-:-:S03]  /*00f0*/  ISETP.NE.AND P0, PT, R6, RZ, PT ;  /* 0x000000ff0600720c */ /* 0x000fc60003f05270 */
[----:B------:R-:W-:Y:S01]  /*0100*/  ISETP.GE.U32.AND P1, PT, R0, 0x2, PT ;  /* 0x000000020000780c */ /* 0x000fe20003f26070 */
[----:B0-----:R-:W-:-:S06]  /*0110*/  ULEA UR4, UR5, UR4, 0x18 ;  /* 0x0000000405047291 */ /* 0x001fcc000f8ec0ff */
[----:B------:R-:W-:-:S05]  /*0120*/  LEA R5, R6, UR4, 0x2 ;  /* 0x0000000406057c11 */ /* 0x000fca000f8e10ff */
[----:B--2---:R0:W-:Y:S01]  /*0130*/  STS [R5], R4 ;  /* 0x0000000405007388 */ /* 0x0041e20000000800 */
[----:B------:R-:W-:Y:S06]  /*0140*/  BAR.SYNC.DEFER_BLOCKING 0x0 ;  /* 0x0000000000007b1d */ /* 0x000fec0000010000 */
[----:B------:R-:W-:Y:S05]  /*0150*/  @!P1 BRA `(.L_x_0) ;  /* 0x00000000002c9947 */ /* 0x000fea0003800000 */
.L_x_1:
[----:B------:R-:W-:-:S04]  /*0160*/  SHF.R.U32.HI R8, RZ, 0x1, R0 ;  /* 0x00000001ff087819 */ /* 0x000fc80000011600 */
[----:B------:R-:W-:-:S13]  /*0170*/  ISETP.GE.U32.AND P1, PT, R6, R8, PT ;  /* 0x000000080600720c */ /* 0x000fda0003f26070 */
[----:B------:R-:W-:Y:S01]  /*0180*/  @!P1 LEA R2, R8, R5, 0x2 ;  /* 0x0000000508029211 */ /* 0x000fe200078e10ff */
[----:B------:R-:W-:Y:S05]  /*0190*/  @!P1 LDS R3, [R5] ;  /* 0x0000000005039984 */ /* 0x000fea0000000800 */
[----:B------:R-:W0:Y:S02]  /*01a0*/  @!P1 LDS R2, [R2] ;  /* 0x0000000002029984 */ /* 0x000e240000000800 */
[----:B0-----:R-:W-:-:S05]  /*01b0*/  @!P1 FADD R4, R2, R3 ;  /* 0x0000000302049221 */ /* 0x001fca0000000000 */
[----:B------:R1:W-:Y:S01]  /*01c0*/  @!P1 STS [R5], R4 ;  /* 0x0000000405009388 */ /* 0x0003e20000000800 */
[----:B------:R-:W-:Y:S01]  /*01d0*/  BAR.SYNC.DEFER_BLOCKING 0x0 ;  /* 0x0000000000007b1d */ /* 0x000fe20000010000 */
[----:B------:R-:W-:Y:S01]  /*01e0*/  ISETP.GT.U32.AND P1, PT, R0, 0x3, PT ;  /* 0x000000030000780c */ /* 0x000fe20003f24070 */
[----:B------:R-:W-:-:S12]  /*01f0*/  IMAD.MOV.U32 R0, RZ, RZ, R8 ;  /* 0x000000ffff007224 */ /* 0x000fd800078e0008 */
[----:B-1----:R-:W-:Y:S05]  /*0200*/  @P1 BRA `(.L_x_1) ;  /* 0xfffffffc00d41947 */ /* 0x002fea000383ffff */
.L_x_0:
[----:B------:R-:W-:Y:S05]  /*0210*/  @P0 EXIT ;  /* 0x000000000000094d */ /* 0x000fea0003800000 */
[----:B------:R-:W1:Y:S01]  /*0220*/  S2UR UR5, SR_CgaCtaId ;  /* 0x00000000000579c3 */ /* 0x000e620000008800 */
[----:B------:R-:W-:-:S07]  /*0230*/  UMOV UR4, 0x400 ;  /* 0x0000040000047882 */ /* 0x000fce0000000000 */
[----:B------:R-:W2:Y:S01]  /*0240*/  LDC.64 R2, c[0x0][0x388] ;  /* 0x0000e200ff027b82 */ /* 0x000ea20000000a00 */
[----:B-1----:R-:W-:Y:S01]  /*0250*/  ULEA UR4, UR5, UR4, 0x18 ;  /* 0x0000000405047291 */ /* 0x002fe2000f8ec0ff */
[----:B--2---:R-:W-:-:S08]  /*0260*/  IMAD.WIDE.U32 R2, R7, 0x4, R2 ;  /* 0x0000000407027825 */ /* 0x004fd000078e0002 */
[----:B0-----:R-:W0:Y:S04]  /*0270*/  LDS R5, [UR4] ;  /* 0x00000004ff057984 */ /* 0x001e280008000800 */
[----:B0-----:R-:W-:Y:S01]  /*0280*/  STG.E desc[UR6][R2.64], R5 ;  /* 0x0000000502007986 */ /* 0x001fe2000c101906 */
[----:B------:R-:W-:Y:S05]  /*0290*/  EXIT ;  /* 0x000000000000794d */ /* 0x000fea0003800000 */
.L_x_2:
[----:B------:R-:W-:-:S00]  /*02a0*/  BRA `(.L_x_2) ;  /* 0xfffffffc00fc7947 */ /* 0x000fc0000383ffff */
[----:B------:R-:W-:-:S00]  /*02b0*/  NOP ;  /* 0x0000000000007918 */ /* 0x000fc00000000000 */
        /* <DEDUP_REMOVED lines=12> */
.L_x_3:


//--------------------- .nv.shared._Z10reduce_sumPfS_i --------------------------
	.section	.nv.shared._Z10reduce_sumPfS_i,"aw",@nobits
	.sectionflags	@""
	.align	4
.nv.shared._Z10reduce_sumPfS_i:
	.zero		2048


//--------------------- .nv.shared.reserved.0     --------------------------
	.section	.nv.shared.reserved.0,"aw",@nobits
	.weak		__nv_reservedSMEM_offset_0_alias
	.size		__nv_reservedSMEM_offset_0_alias, 0, 64
	.other		__nv_reservedSMEM_offset_0_alias,@"STO_CUDA_RESERVED_SHARED STV_DEFAULT"
__nv_reservedSMEM_offset_0_alias:
	.zero		0
	.zero		64


//--------------------- .nv.constant0._Z10reduce_sumPfS_i --------------------------
	.section	.nv.constant0._Z10reduce_sumPfS_i,"a",@progbits
	.sectionflags	@""
	.align	4
.nv.constant0._Z10reduce_sumPfS_i:
	.zero		916


//--------------------- SYMBOLS --------------------------

	.type		.nv.reservedSmem.offset0,@object
	.size		.nv.reservedSmem.offset0,0x4
	.type		.nv.reservedSmem.cap,@object
	.size		.nv.reservedSmem.cap,0x4
